//
// Generated by NVIDIA NVVM Compiler
//
// Compiler Build ID: CL-36424714
// Cuda compilation tools, release 13.0, V13.0.88
// Based on NVVM 20.0.0
//

.version 9.0
.target sm_100
.address_size 64

	// .globl	_Z7add_onePi

.visible .entry _Z7add_onePi(
	.param .u64 .ptr .align 1 _Z7add_onePi_param_0
)
{
	.reg .b32 	%r<6>;
	.reg .b64 	%rd<5>;

	ld.param.u64 	%rd1, [_Z7add_onePi_param_0];
	cvta.to.global.u64 	%rd2, %rd1;
	mov.u32 	%r1, %ctaid.x;
	mov.u32 	%r2, %ntid.x;
	mov.u32 	%r3, %tid.x;
	mad.lo.s32 	%r4, %r1, %r2, %r3;
	add.s32 	%r5, %r4, 1;
	mul.wide.s32 	%rd3, %r4, 4;
	add.s64 	%rd4, %rd2, %rd3;
	st.global.u32 	[%rd4], %r5;
	ret;

}


// ===== COMPILED SASS (sm_100) =====

	.target	sm_100

	.elftype	@"ET_EXEC"


//--------------------- .note.nv.tkinfo           --------------------------
	.section	.note.nv.tkinfo,"",@"SHT_NOTE"
	.sectionflags	@"SHF_NOTE_NV_TKINFO"
	.tkinfo
        /*0018*/ 	.word	0x00000002
        /*0030*/ 	.string	""
        /*0030*/ 	.string	"ptxas"
        /*0030*/ 	.string	"Cuda compilation tools, release 13.0, V13.0.88"
        /*0030*/ 	.string	"Build cuda_13.0.r13.0/compiler.36424714_0"
        /*0030*/ 	.string	"-arch sm_100 -m 64 "



//--------------------- .note.nv.cuinfo           --------------------------
	.section	.note.nv.cuinfo,"",@"SHT_NOTE"
	.sectionflags	@"SHF_NOTE_NV_CUINFO"
        /*0018*/ 	.short	0x0002
        /*001a*/ 	.short	0x0064
        /*001c*/ 	.short	0x0082
	.zero		2


//--------------------- .nv.info                  --------------------------
	.section	.nv.info,"",@"SHT_CUDA_INFO"
	.align	4


	//----- nvinfo : EIATTR_REGCOUNT
	.align		4
        /*0000*/ 	.byte	0x04, 0x2f
        /*0002*/ 	.short	(.L_1 - .L_0)
	.align		4
.L_0:
        /*0004*/ 	.word	index@(_Z7add_onePi)
        /*0008*/ 	.word	0x00000008


	//----- nvinfo : EIATTR_FRAME_SIZE
	.align		4
.L_1:
        /*000c*/ 	.byte	0x04, 0x11
        /*000e*/ 	.short	(.L_3 - .L_2)
	.align		4
.L_2:
        /*0010*/ 	.word	index@(_Z7add_onePi)
        /*0014*/ 	.word	0x00000000


	//----- nvinfo : EIATTR_MIN_STACK_SIZE
	.align		4
.L_3:
        /*0018*/ 	.byte	0x04, 0x12
        /*001a*/ 	.short	(.L_5 - .L_4)
	.align		4
.L_4:
        /*001c*/ 	.word	index@(_Z7add_onePi)
        /*0020*/ 	.word	0x00000000
.L_5:


//--------------------- .nv.compat                --------------------------
	.section	.nv.compat,"",@"SHT_CUDA_COMPAT_INFO"
	.align	4
        /*0000*/ 	.byte	0x02, 0x09, 0x00, 0x00, 0x02, 0x02, 0x01, 0x00, 0x02, 0x05, 0x05, 0x00, 0x03, 0x07, 0x01, 0x01
        /*0010*/ 	.byte	0x02, 0x03, 0x00, 0x00, 0x02, 0x06, 0x01, 0x00, 0x04, 0x0b, 0x08, 0x00, 0x09, 0x00, 0x00, 0x00
        /*0020*/ 	.byte	0x00, 0x00, 0x00, 0x00


//--------------------- .nv.info._Z7add_onePi     --------------------------
	.section	.nv.info._Z7add_onePi,"",@"SHT_CUDA_INFO"
	.sectionflags	@""
	.align	4


	//----- nvinfo : EIATTR_CUDA_API_VERSION
	.align		4
        /*0000*/ 	.byte	0x04, 0x37
        /*0002*/ 	.short	(.L_7 - .L_6)
.L_6:
        /*0004*/ 	.word	0x00000082


	//----- nvinfo : EIATTR_KPARAM_INFO
	.align		4
.L_7:
        /*0008*/ 	.byte	0x04, 0x17
        /*000a*/ 	.short	(.L_9 - .L_8)
.L_8:
        /*000c*/ 	.word	0x00000000
        /*0010*/ 	.short	0x0000
        /*0012*/ 	.short	0x0000
        /*0014*/ 	.byte	0x00, 0xf5, 0x21, 0x00


	//----- nvinfo : EIATTR_SPARSE_MMA_MASK
	.align		4
.L_9:
        /*0018*/ 	.byte	0x03, 0x50
        /*001a*/ 	.short	0x0000


	//----- nvinfo : EIATTR_MAXREG_COUNT
	.align		4
        /*001c*/ 	.byte	0x03, 0x1b
        /*001e*/ 	.short	0x00ff


	//----- nvinfo : EIATTR_MERCURY_ISA_VERSION
	.align		4
        /*0020*/ 	.byte	0x03, 0x5f
        /*0022*/ 	.short	0x0101


	//----- nvinfo : EIATTR_VRC_CTA_INIT_COUNT
	.align		4
        /*0024*/ 	.byte	0x02, 0x4a
	.zero		1
	.zero		1


	//----- nvinfo : EIATTR_EXIT_INSTR_OFFSETS
	.align		4
        /*0028*/ 	.byte	0x04, 0x1c
        /*002a*/ 	.short	(.L_11 - .L_10)


	//   ....[0]....
.L_10:
        /*002c*/ 	.word	0x000000a0


	//----- nvinfo : EIATTR_CBANK_PARAM_SIZE
	.align		4
.L_11:
        /*0030*/ 	.byte	0x03, 0x19
        /*0032*/ 	.short	0x0008


	//----- nvinfo : EIATTR_PARAM_CBANK
	.align		4
        /*0034*/ 	.byte	0x04, 0x0a
        /*0036*/ 	.short	(.L_13 - .L_12)
	.align		4
.L_12:
        /*0038*/ 	.word	index@(.nv.constant0._Z7add_onePi)
        /*003c*/ 	.short	0x0380
        /*003e*/ 	.short	0x0008


	//----- nvinfo : EIATTR_SW_WAR
	.align		4
.L_13:
        /*0040*/ 	.byte	0x04, 0x36
        /*0042*/ 	.short	(.L_15 - .L_14)
.L_14:
        /*0044*/ 	.word	0x00000008
.L_15:


//--------------------- .nv.callgraph             --------------------------
	.section	.nv.callgraph,"",@"SHT_CUDA_CALLGRAPH"
	.align	4
	.sectionentsize	8
	.align		4
        /*0000*/ 	.word	0x00000000
	.align		4
        /*0004*/ 	.word	0xffffffff
	.align		4
        /*0008*/ 	.word	0x00000000
	.align		4
        /*000c*/ 	.word	0xfffffffe
	.align		4
        /*0010*/ 	.word	0x00000000
	.align		4
        /*0014*/ 	.word	0xfffffffd
	.align		4
        /*0018*/ 	.word	0x00000000
	.align		4
        /*001c*/ 	.word	0xfffffffc


//--------------------- .text._Z7add_onePi        --------------------------
	.section	.text._Z7add_onePi,"ax",@progbits
	.align	128
        .global         _Z7add_onePi
        .type           _Z7add_onePi,@function
        .size           _Z7add_onePi,(.L_x_1 - _Z7add_onePi)
        .other          _Z7add_onePi,@"STO_CUDA_ENTRY STV_DEFAULT"
_Z7add_onePi:
.text._Z7add_onePi:
[----:B------:R-:W-:Y:S01]  /*0000*/  LDC R1, c[0x0][0x37c] ;  /* 0x0000df00ff017b82 */ /* 0x000fe20000000800 */
[----:B------:R-:W0:Y:S07]  /*0010*/  S2R R0, SR_TID.X ;  /* 0x0000000000007919 */ /* 0x000e2e0000002100 */
[----:B------:R-:W0:Y:S01]  /*0020*/  S2UR UR6, SR_CTAID.X ;  /* 0x00000000000679c3 */ /* 0x000e220000002500 */
[----:B------:R-:W1:Y:S07]  /*0030*/  LDCU.64 UR4, c[0x0][0x358] ;  /* 0x00006b00ff0477ac */ /* 0x000e6e0008000a00 */
[----:B------:R-:W0:Y:S08]  /*0040*/  LDC R5, c[0x0][0x360] ;  /* 0x0000d800ff057b82 */ /* 0x000e300000000800 */
[----:B------:R-:W2:Y:S01]  /*0050*/  LDC.64 R2, c[0x0][0x380] ;  /* 0x0000e000ff027b82 */ /* 0x000ea20000000a00 */
[----:B0-----:R-:W-:-:S04]  /*0060*/  IMAD R5, R5, UR6, R0 ;  /* 0x0000000605057c24 */ /* 0x001fc8000f8e0200 */
[C---:B--2---:R-:W-:Y:S01]  /*0070*/  IMAD.WIDE R2, R5.reuse, 0x4, R2 ;  /* 0x0000000405027825 */ /* 0x044fe200078e0202 */
[----:B------:R-:W-:-:S05]  /*0080*/  IADD3 R5, PT, PT, R5, 0x1, RZ ;  /* 0x0000000105057810 */ /* 0x000fca0007ffe0ff */
[----:B-1----:R-:W-:Y:S01]  /*0090*/  STG.E desc[UR4][R2.64], R5 ;  /* 0x0000000502007986 */ /* 0x002fe2000c101904 */
[----:B------:R-:W-:Y:S05]  /*00a0*/  EXIT ;  /* 0x000000000000794d */ /* 0x000fea0003800000 */
.L_x_0:
[----:B------:R-:W-:-:S00]  /*00b0*/  BRA `(.L_x_0) ;  /* 0xfffffffc00fc7947 */ /* 0x000fc0000383ffff */
[----:B------:R-:W-:-:S00]  /*00c0*/  NOP ;  /* 0x0000000000007918 */ /* 0x000fc00000000000 */
        /* <DEDUP_REMOVED lines=11> */
.L_x_1:


//--------------------- .nv.shared.reserved.0     --------------------------
	.section	.nv.shared.reserved.0,"aw",@nobits
	.weak		__nv_reservedSMEM_offset_0_alias
	.size		__nv_reservedSMEM_offset_0_alias, 0, 64
	.other		__nv_reservedSMEM_offset_0_alias,@"STO_CUDA_RESERVED_SHARED STV_DEFAULT"
__nv_reservedSMEM_offset_0_alias:
	.zero		0
	.zero		64


//--------------------- .nv.constant0._Z7add_onePi --------------------------
	.section	.nv.constant0._Z7add_onePi,"a",@progbits
	.sectionflags	@""
	.align	4
.nv.constant0._Z7add_onePi:
	.zero		904


//--------------------- SYMBOLS --------------------------

	.type		.nv.reservedSmem.offset0,@object
	.size		.nv.reservedSmem.offset0,0x4
